//
// Generated by NVIDIA NVVM Compiler
//
// Compiler Build ID: CL-36424714
// Cuda compilation tools, release 13.0, V13.0.88
// Based on NVVM 20.0.0
//

.version 9.0
.target sm_100
.address_size 64

	// .globl	_Z9arrayMultPKfS0_Pfj

.visible .entry _Z9arrayMultPKfS0_Pfj(
	.param .u64 .ptr .align 1 _Z9arrayMultPKfS0_Pfj_param_0,
	.param .u64 .ptr .align 1 _Z9arrayMultPKfS0_Pfj_param_1,
	.param .u64 .ptr .align 1 _Z9arrayMultPKfS0_Pfj_param_2,
	.param .u32 _Z9arrayMultPKfS0_Pfj_param_3
)
{
	.reg .pred 	%p<2>;
	.reg .b32 	%r<6>;
	.reg .b32 	%f<4>;
	.reg .b64 	%rd<11>;

	ld.param.u64 	%rd1, [_Z9arrayMultPKfS0_Pfj_param_0];
	ld.param.u64 	%rd2, [_Z9arrayMultPKfS0_Pfj_param_1];
	ld.param.u64 	%rd3, [_Z9arrayMultPKfS0_Pfj_param_2];
	ld.param.u32 	%r2, [_Z9arrayMultPKfS0_Pfj_param_3];
	mov.u32 	%r3, %ctaid.x;
	mov.u32 	%r4, %ntid.x;
	mov.u32 	%r5, %tid.x;
	mad.lo.s32 	%r1, %r3, %r4, %r5;
	setp.ge.u32 	%p1, %r1, %r2;
	@%p1 bra 	$L__BB0_2;
	cvta.to.global.u64 	%rd4, %rd1;
	cvta.to.global.u64 	%rd5, %rd2;
	cvta.to.global.u64 	%rd6, %rd3;
	mul.wide.u32 	%rd7, %r1, 4;
	add.s64 	%rd8, %rd4, %rd7;
	ld.global.f32 	%f1, [%rd8];
	add.s64 	%rd9, %rd5, %rd7;
	ld.global.f32 	%f2, [%rd9];
	mul.f32 	%f3, %f1, %f2;
	add.s64 	%rd10, %rd6, %rd7;
	st.global.f32 	[%rd10], %f3;
$L__BB0_2:
	ret;

}


// ===== COMPILED SASS (sm_100) =====

	.target	sm_100

	.elftype	@"ET_EXEC"


//--------------------- .note.nv.tkinfo           --------------------------
	.section	.note.nv.tkinfo,"",@"SHT_NOTE"
	.sectionflags	@"SHF_NOTE_NV_TKINFO"
	.tkinfo
        /*0018*/ 	.word	0x00000002
        /*0030*/ 	.string	""
        /*0030*/ 	.string	"ptxas"
        /*0030*/ 	.string	"Cuda compilation tools, release 13.0, V13.0.88"
        /*0030*/ 	.string	"Build cuda_13.0.r13.0/compiler.36424714_0"
        /*0030*/ 	.string	"-arch sm_100 -m 64 "



//--------------------- .note.nv.cuinfo           --------------------------
	.section	.note.nv.cuinfo,"",@"SHT_NOTE"
	.sectionflags	@"SHF_NOTE_NV_CUINFO"
        /*0018*/ 	.short	0x0002
        /*001a*/ 	.short	0x0064
        /*001c*/ 	.short	0x0082
	.zero		2


//--------------------- .nv.info                  --------------------------
	.section	.nv.info,"",@"SHT_CUDA_INFO"
	.align	4


	//----- nvinfo : EIATTR_REGCOUNT
	.align		4
        /*0000*/ 	.byte	0x04, 0x2f
        /*0002*/ 	.short	(.L_1 - .L_0)
	.align		4
.L_0:
        /*0004*/ 	.word	index@(_Z9arrayMultPKfS0_Pfj)
        /*0008*/ 	.word	0x0000000c


	//----- nvinfo : EIATTR_FRAME_SIZE
	.align		4
.L_1:
        /*000c*/ 	.byte	0x04, 0x11
        /*000e*/ 	.short	(.L_3 - .L_2)
	.align		4
.L_2:
        /*0010*/ 	.word	index@(_Z9arrayMultPKfS0_Pfj)
        /*0014*/ 	.word	0x00000000


	//----- nvinfo : EIATTR_MIN_STACK_SIZE
	.align		4
.L_3:
        /*0018*/ 	.byte	0x04, 0x12
        /*001a*/ 	.short	(.L_5 - .L_4)
	.align		4
.L_4:
        /*001c*/ 	.word	index@(_Z9arrayMultPKfS0_Pfj)
        /*0020*/ 	.word	0x00000000
.L_5:


//--------------------- .nv.compat                --------------------------
	.section	.nv.compat,"",@"SHT_CUDA_COMPAT_INFO"
	.align	4
        /*0000*/ 	.byte	0x02, 0x09, 0x00, 0x00, 0x02, 0x02, 0x01, 0x00, 0x02, 0x05, 0x05, 0x00, 0x03, 0x07, 0x01, 0x01
        /*0010*/ 	.byte	0x02, 0x03, 0x00, 0x00, 0x02, 0x06, 0x01, 0x00, 0x04, 0x0b, 0x08, 0x00, 0x09, 0x00, 0x00, 0x00
        /*0020*/ 	.byte	0x00, 0x00, 0x00, 0x00


//--------------------- .nv.info._Z9arrayMultPKfS0_Pfj --------------------------
	.section	.nv.info._Z9arrayMultPKfS0_Pfj,"",@"SHT_CUDA_INFO"
	.sectionflags	@""
	.align	4


	//----- nvinfo : EIATTR_CUDA_API_VERSION
	.align		4
        /*0000*/ 	.byte	0x04, 0x37
        /*0002*/ 	.short	(.L_7 - .L_6)
.L_6:
        /*0004*/ 	.word	0x00000082


	//----- nvinfo : EIATTR_KPARAM_INFO
	.align		4
.L_7:
        /*0008*/ 	.byte	0x04, 0x17
        /*000a*/ 	.short	(.L_9 - .L_8)
.L_8:
        /*000c*/ 	.word	0x00000000
        /*0010*/ 	.short	0x0003
        /*0012*/ 	.short	0x0018
        /*0014*/ 	.byte	0x00, 0xf0, 0x11, 0x00


	//----- nvinfo : EIATTR_KPARAM_INFO
	.align		4
.L_9:
        /*0018*/ 	.byte	0x04, 0x17
        /*001a*/ 	.short	(.L_11 - .L_10)
.L_10:
        /*001c*/ 	.word	0x00000000
        /*0020*/ 	.short	0x0002
        /*0022*/ 	.short	0x0010
        /*0024*/ 	.byte	0x00, 0xf5, 0x21, 0x00


	//----- nvinfo : EIATTR_KPARAM_INFO
	.align		4
.L_11:
        /*0028*/ 	.byte	0x04, 0x17
        /*002a*/ 	.short	(.L_13 - .L_12)
.L_12:
        /*002c*/ 	.word	0x00000000
        /*0030*/ 	.short	0x0001
        /*0032*/ 	.short	0x0008
        /*0034*/ 	.byte	0x00, 0xf5, 0x21, 0x00


	//----- nvinfo : EIATTR_KPARAM_INFO
	.align		4
.L_13:
        /*0038*/ 	.byte	0x04, 0x17
        /*003a*/ 	.short	(.L_15 - .L_14)
.L_14:
        /*003c*/ 	.word	0x00000000
        /*0040*/ 	.short	0x0000
        /*0042*/ 	.short	0x0000
        /*0044*/ 	.byte	0x00, 0xf5, 0x21, 0x00


	//----- nvinfo : EIATTR_SPARSE_MMA_MASK
	.align		4
.L_15:
        /*0048*/ 	.byte	0x03, 0x50
        /*004a*/ 	.short	0x0000


	//----- nvinfo : EIATTR_MAXREG_COUNT
	.align		4
        /*004c*/ 	.byte	0x03, 0x1b
        /*004e*/ 	.short	0x00ff


	//----- nvinfo : EIATTR_MERCURY_ISA_VERSION
	.align		4
        /*0050*/ 	.byte	0x03, 0x5f
        /*0052*/ 	.short	0x0101


	//----- nvinfo : EIATTR_VRC_CTA_INIT_COUNT
	.align		4
        /*0054*/ 	.byte	0x02, 0x4a
	.zero		1
	.zero		1


	//----- nvinfo : EIATTR_EXIT_INSTR_OFFSETS
	.align		4
        /*0058*/ 	.byte	0x04, 0x1c
        /*005a*/ 	.short	(.L_17 - .L_16)


	//   ....[0]....
.L_16:
        /*005c*/ 	.word	0x00000070


	//   ....[1]....
        /*0060*/ 	.word	0x00000130


	//----- nvinfo : EIATTR_CBANK_PARAM_SIZE
	.align		4
.L_17:
        /*0064*/ 	.byte	0x03, 0x19
        /*0066*/ 	.short	0x001c


	//----- nvinfo : EIATTR_PARAM_CBANK
	.align		4
        /*0068*/ 	.byte	0x04, 0x0a
        /*006a*/ 	.short	(.L_19 - .L_18)
	.align		4
.L_18:
        /*006c*/ 	.word	index@(.nv.constant0._Z9arrayMultPKfS0_Pfj)
        /*0070*/ 	.short	0x0380
        /*0072*/ 	.short	0x001c


	//----- nvinfo : EIATTR_SW_WAR
	.align		4
.L_19:
        /*0074*/ 	.byte	0x04, 0x36
        /*0076*/ 	.short	(.L_21 - .L_20)
.L_20:
        /*0078*/ 	.word	0x00000008
.L_21:


//--------------------- .nv.callgraph             --------------------------
	.section	.nv.callgraph,"",@"SHT_CUDA_CALLGRAPH"
	.align	4
	.sectionentsize	8
	.align		4
        /*0000*/ 	.word	0x00000000
	.align		4
        /*0004*/ 	.word	0xffffffff
	.align		4
        /*0008*/ 	.word	0x00000000
	.align		4
        /*000c*/ 	.word	0xfffffffe
	.align		4
        /*0010*/ 	.word	0x00000000
	.align		4
        /*0014*/ 	.word	0xfffffffd
	.align		4
        /*0018*/ 	.word	0x00000000
	.align		4
        /*001c*/ 	.word	0xfffffffc


//--------------------- .text._Z9arrayMultPKfS0_Pfj --------------------------
	.section	.text._Z9arrayMultPKfS0_Pfj,"ax",@progbits
	.align	128
        .global         _Z9arrayMultPKfS0_Pfj
        .type           _Z9arrayMultPKfS0_Pfj,@function
        .size           _Z9arrayMultPKfS0_Pfj,(.L_x_1 - _Z9arrayMultPKfS0_Pfj)
        .other          _Z9arrayMultPKfS0_Pfj,@"STO_CUDA_ENTRY STV_DEFAULT"
_Z9arrayMultPKfS0_Pfj:
.text._Z9arrayMultPKfS0_Pfj:
[----:B------:R-:W-:Y:S01]  /*0000*/  LDC R1, c[0x0][0x37c] ;  /* 0x0000df00ff017b82 */ /* 0x000fe20000000800 */
[----:B------:R-:W0:Y:S07]  /*0010*/  S2R R0, SR_TID.X ;  /* 0x0000000000007919 */ /* 0x000e2e0000002100 */
[----:B------:R-:W0:Y:S01]  /*0020*/  S2UR UR4, SR_CTAID.X ;  /* 0x00000000000479c3 */ /* 0x000e220000002500 */
[----:B------:R-:W1:Y:S07]  /*0030*/  LDCU UR5, c[0x0][0x398] ;  /* 0x00007300ff0577ac */ /* 0x000e6e0008000800 */
[----:B------:R-:W0:Y:S02]  /*0040*/  LDC R9, c[0x0][0x360] ;  /* 0x0000d800ff097b82 */ /* 0x000e240000000800 */
[----:B0-----:R-:W-:-:S05]  /*0050*/  IMAD R9, R9, UR4, R0 ;  /* 0x0000000409097c24 */ /* 0x001fca000f8e0200 */
[----:B-1----:R-:W-:-:S13]  /*0060*/  ISETP.GE.U32.AND P0, PT, R9, UR5, PT ;  /* 0x0000000509007c0c */ /* 0x002fda000bf06070 */
[----:B------:R-:W-:Y:S05]  /*0070*/  @P0 EXIT ;  /* 0x000000000000094d */ /* 0x000fea0003800000 */
[----:B------:R-:W0:Y:S01]  /*0080*/  LDC.64 R2, c[0x0][0x380] ;  /* 0x0000e000ff027b82 */ /* 0x000e220000000a00 */
[----:B------:R-:W1:Y:S07]  /*0090*/  LDCU.64 UR4, c[0x0][0x358] ;  /* 0x00006b00ff0477ac */ /* 0x000e6e0008000a00 */
[----:B------:R-:W2:Y:S08]  /*00a0*/  LDC.64 R4, c[0x0][0x388] ;  /* 0x0000e200ff047b82 */ /* 0x000eb00000000a00 */
[----:B------:R-:W3:Y:S01]  /*00b0*/  LDC.64 R6, c[0x0][0x390] ;  /* 0x0000e400ff067b82 */ /* 0x000ee20000000a00 */
[----:B0-----:R-:W-:-:S06]  /*00c0*/  IMAD.WIDE.U32 R2, R9, 0x4, R2 ;  /* 0x0000000409027825 */ /* 0x001fcc00078e0002 */
[----:B-1----:R-:W4:Y:S01]  /*00d0*/  LDG.E R2, desc[UR4][R2.64] ;  /* 0x0000000402027981 */ /* 0x002f22000c1e1900 */
[----:B--2---:R-:W-:-:S06]  /*00e0*/  IMAD.WIDE.U32 R4, R9, 0x4, R4 ;  /* 0x0000000409047825 */ /* 0x004fcc00078e0004 */
[----:B------:R-:W4:Y:S01]  /*00f0*/  LDG.E R5, desc[UR4][R4.64] ;  /* 0x0000000404057981 */ /* 0x000f22000c1e1900 */
[----:B---3--:R-:W-:-:S04]  /*0100*/  IMAD.WIDE.U32 R6, R9, 0x4, R6 ;  /* 0x0000000409067825 */ /* 0x008fc800078e0006 */
[----:B----4-:R-:W-:-:S05]  /*0110*/  FMUL R9, R2, R5 ;  /* 0x0000000502097220 */ /* 0x010fca0000400000 */
[----:B------:R-:W-:Y:S01]  /*0120*/  STG.E desc[UR4][R6.64], R9 ;  /* 0x0000000906007986 */ /* 0x000fe2000c101904 */
[----:B------:R-:W-:Y:S05]  /*0130*/  EXIT ;  /* 0x000000000000794d */ /* 0x000fea0003800000 */
.L_x_0:
[----:B------:R-:W-:-:S00]  /*0140*/  BRA `(.L_x_0) ;  /* 0xfffffffc00fc7947 */ /* 0x000fc0000383ffff */
[----:B------:R-:W-:-:S00]  /*0150*/  NOP ;  /* 0x0000000000007918 */ /* 0x000fc00000000000 */
        /* <DEDUP_REMOVED lines=10> */
.L_x_1:


//--------------------- .nv.shared.reserved.0     --------------------------
	.section	.nv.shared.reserved.0,"aw",@nobits
	.weak		__nv_reservedSMEM_offset_0_alias
	.size		__nv_reservedSMEM_offset_0_alias, 0, 64
	.other		__nv_reservedSMEM_offset_0_alias,@"STO_CUDA_RESERVED_SHARED STV_DEFAULT"
__nv_reservedSMEM_offset_0_alias:
	.zero		0
	.zero		64


//--------------------- .nv.constant0._Z9arrayMultPKfS0_Pfj --------------------------
	.section	.nv.constant0._Z9arrayMultPKfS0_Pfj,"a",@progbits
	.sectionflags	@""
	.align	4
.nv.constant0._Z9arrayMultPKfS0_Pfj:
	.zero		924


//--------------------- SYMBOLS --------------------------

	.type		.nv.reservedSmem.offset0,@object
	.size		.nv.reservedSmem.offset0,0x4
